	.headerflags	@"EF_CUDA_TEXMODE_UNIFIED EF_CUDA_64BIT_ADDRESS EF_CUDA_ACCELERATORS EF_CUDA_SM90 EF_CUDA_VIRTUAL_SM(EF_CUDA_SM90)"
	.elftype	@"ET_EXEC"


//--------------------- .nv.info                  --------------------------
	.section	.nv.info,"",@"SHT_CUDA_INFO"
	.align	4


	//----- nvinfo : EIATTR_REGCOUNT
	.align		4
        /*0000*/ 	.byte	0x04, 0x2f
        /*0002*/ 	.short	(.L_1 - .L_0)
	.align		4
.L_0:
        /*0004*/ 	.word	index@(triton_poi_fused_clone_0)
        /*0008*/ 	.word	0x00000010


	//----- nvinfo : EIATTR_MIN_STACK_SIZE
	.align		4
.L_1:
        /*000c*/ 	.byte	0x04, 0x12
        /*000e*/ 	.short	(.L_3 - .L_2)
	.align		4
.L_2:
        /*0010*/ 	.word	index@(triton_poi_fused_clone_0)
        /*0014*/ 	.word	0x00000000


	//----- nvinfo : EIATTR_FRAME_SIZE
	.align		4
.L_3:
        /*0018*/ 	.byte	0x04, 0x11
        /*001a*/ 	.short	(.L_5 - .L_4)
	.align		4
.L_4:
        /*001c*/ 	.word	index@(triton_poi_fused_clone_0)
        /*0020*/ 	.word	0x00000000


	//----- nvinfo : EIATTR_MIN_STACK_SIZE
	.align		4
.L_5:
        /*0024*/ 	.byte	0x04, 0x12
        /*0026*/ 	.short	(.L_7 - .L_6)
	.align		4
.L_6:
        /*0028*/ 	.word	index@(triton_poi_fused_clone_0)
        /*002c*/ 	.word	0x00000000
.L_7:


//--------------------- .nv.info.triton_poi_fused_clone_0 --------------------------
	.section	.nv.info.triton_poi_fused_clone_0,"",@"SHT_CUDA_INFO"
	.sectionflags	@""
	.align	4


	//----- nvinfo : EIATTR_CUDA_API_VERSION
	.align		4
        /*0000*/ 	.byte	0x04, 0x37
        /*0002*/ 	.short	(.L_9 - .L_8)
.L_8:
        /*0004*/ 	.word	0x0000007c


	//----- nvinfo : EIATTR_KPARAM_INFO
	.align		4
.L_9:
        /*0008*/ 	.byte	0x04, 0x17
        /*000a*/ 	.short	(.L_11 - .L_10)
.L_10:
        /*000c*/ 	.word	0x00000000
        /*0010*/ 	.short	0x0004
        /*0012*/ 	.short	0x001c
        /*0014*/ 	.byte	0x00, 0xf0, 0x11, 0x00


	//----- nvinfo : EIATTR_KPARAM_INFO
	.align		4
.L_11:
        /*0018*/ 	.byte	0x04, 0x17
        /*001a*/ 	.short	(.L_13 - .L_12)
.L_12:
        /*001c*/ 	.word	0x00000000
        /*0020*/ 	.short	0x0003
        /*0022*/ 	.short	0x0018
        /*0024*/ 	.byte	0x00, 0xf0, 0x11, 0x00


	//----- nvinfo : EIATTR_KPARAM_INFO
	.align		4
.L_13:
        /*0028*/ 	.byte	0x04, 0x17
        /*002a*/ 	.short	(.L_15 - .L_14)
.L_14:
        /*002c*/ 	.word	0x00000000
        /*0030*/ 	.short	0x0002
        /*0032*/ 	.short	0x0010
        /*0034*/ 	.byte	0x00, 0xf4, 0x21, 0x00


	//----- nvinfo : EIATTR_KPARAM_INFO
	.align		4
.L_15:
        /*0038*/ 	.byte	0x04, 0x17
        /*003a*/ 	.short	(.L_17 - .L_16)
.L_16:
        /*003c*/ 	.word	0x00000000
        /*0040*/ 	.short	0x0001
        /*0042*/ 	.short	0x0008
        /*0044*/ 	.byte	0x00, 0xf4, 0x21, 0x00


	//----- nvinfo : EIATTR_KPARAM_INFO
	.align		4
.L_17:
        /*0048*/ 	.byte	0x04, 0x17
        /*004a*/ 	.short	(.L_19 - .L_18)
.L_18:
        /*004c*/ 	.word	0x00000000
        /*0050*/ 	.short	0x0000
        /*0052*/ 	.short	0x0000
        /*0054*/ 	.byte	0x00, 0xf4, 0x21, 0x00


	//----- nvinfo : EIATTR_SPARSE_MMA_MASK
	.align		4
.L_19:
        /*0058*/ 	.byte	0x03, 0x50
        /*005a*/ 	.short	0x0000


	//----- nvinfo : EIATTR_MAXREG_COUNT
	.align		4
        /*005c*/ 	.byte	0x03, 0x1b
        /*005e*/ 	.short	0x00ff


	//----- nvinfo : EIATTR_EXIT_INSTR_OFFSETS
	.align		4
        /*0060*/ 	.byte	0x04, 0x1c
        /*0062*/ 	.short	(.L_21 - .L_20)


	//   ....[0]....
.L_20:
        /*0064*/ 	.word	0x00000340


	//   ....[1]....
        /*0068*/ 	.word	0x00000360


	//----- nvinfo : EIATTR_REQNTID
	.align		4
.L_21:
        /*006c*/ 	.byte	0x04, 0x10
        /*006e*/ 	.short	(.L_23 - .L_22)
.L_22:
        /*0070*/ 	.word	0x00000020
        /*0074*/ 	.word	0x00000001
        /*0078*/ 	.word	0x00000001


	//----- nvinfo : EIATTR_CBANK_PARAM_SIZE
	.align		4
.L_23:
        /*007c*/ 	.byte	0x03, 0x19
        /*007e*/ 	.short	0x0020


	//----- nvinfo : EIATTR_PARAM_CBANK
	.align		4
        /*0080*/ 	.byte	0x04, 0x0a
        /*0082*/ 	.short	(.L_25 - .L_24)
	.align		4
.L_24:
        /*0084*/ 	.word	index@(.nv.constant0.triton_poi_fused_clone_0)
        /*0088*/ 	.short	0x0210
        /*008a*/ 	.short	0x0020


	//----- nvinfo : EIATTR_SW_WAR
	.align		4
.L_25:
        /*008c*/ 	.byte	0x04, 0x36
        /*008e*/ 	.short	(.L_27 - .L_26)
.L_26:
        /*0090*/ 	.word	0x00000008
.L_27:


//--------------------- .nv.callgraph             --------------------------
	.section	.nv.callgraph,"",@"SHT_CUDA_CALLGRAPH"
	.align	4
	.sectionentsize	8
	.align		4
        /*0000*/ 	.word	0x00000000
	.align		4
        /*0004*/ 	.word	0xffffffff
	.align		4
        /*0008*/ 	.word	0x00000000
	.align		4
        /*000c*/ 	.word	0xfffffffe
	.align		4
        /*0010*/ 	.word	0x00000000
	.align		4
        /*0014*/ 	.word	0xfffffffd
	.align		4
        /*0018*/ 	.word	0x00000000
	.align		4
        /*001c*/ 	.word	0xfffffffc


//--------------------- .text.triton_poi_fused_clone_0 --------------------------
	.section	.text.triton_poi_fused_clone_0,"ax",@progbits
	.sectionflags	@"SHF_BARRIERS=1"
	.align	128
        .global         triton_poi_fused_clone_0
        .type           triton_poi_fused_clone_0,@function
        .size           triton_poi_fused_clone_0,(.L_x_1 - triton_poi_fused_clone_0)
        .other          triton_poi_fused_clone_0,@"STO_CUDA_ENTRY STV_DEFAULT"
triton_poi_fused_clone_0:
.text.triton_poi_fused_clone_0:
[----:B------:R-:W0:Y:S02]  /*0000*/  LDC R1, c[0x0][0x28] ;  /* 0x00000a00ff017b82 */ /* 0x000e240000000800 */
[----:B------:R-:W1:Y:S01]  /*0010*/  S2R R0, SR_CTAID.Y ;  /* 0x0000000000007919 */ /* 0x000e620000002600 */
[----:B------:R-:W2:Y:S01]  /*0020*/  LDC.64 R2, c[0x0][0x210] ;  /* 0x00008400ff027b82 */ /* 0x000ea20000000a00 */
[----:B------:R-:W-:Y:S01]  /*0030*/  ULDC.64 UR6, c[0x0][0x208] ;  /* 0x0000820000067ab9 */ /* 0x000fe20000000a00 */
[----:B------:R-:W3:Y:S01]  /*0040*/  S2R R13, SR_TID.X ;  /* 0x00000000000d7919 */ /* 0x000ee20000002100 */
[----:B------:R-:W4:Y:S01]  /*0050*/  S2R R6, SR_CTAID.X ;  /* 0x0000000000067919 */ /* 0x000f220000002500 */
[----:B-1----:R-:W-:Y:S01]  /*0060*/  IMAD.SHL.U32 R0, R0, 0x10, RZ ;  /* 0x0000001000007824 */ /* 0x002fe200078e00ff */
[----:B---3--:R-:W-:-:S04]  /*0070*/  SHF.R.U32.HI R7, RZ, 0x4, R13 ;  /* 0x00000004ff077819 */ /* 0x008fc8000001160d */
[----:B------:R-:W-:Y:S01]  /*0080*/  LOP3.LUT R4, R0, 0xf, R13, 0xf8, !PT ;  /* 0x0000000f00047812 */ /* 0x000fe200078ef80d */
[----:B----4-:R-:W-:-:S03]  /*0090*/  IMAD.SHL.U32 R6, R6, 0x2, RZ ;  /* 0x0000000206067824 */ /* 0x010fc600078e00ff */
[----:B------:R-:W-:-:S04]  /*00a0*/  SHF.R.S32.HI R5, RZ, 0x1f, R4 ;  /* 0x0000001fff057819 */ /* 0x000fc80000011404 */
[----:B------:R-:W-:Y:S02]  /*00b0*/  LEA.HI R8, R5, R4, RZ, 0x2 ;  /* 0x0000000405087211 */ /* 0x000fe400078f10ff */
[----:B------:R-:W-:Y:S02]  /*00c0*/  SGXT.U32 R5, R7, 0x1 ;  /* 0x000000010705781a */ /* 0x000fe40000000000 */
[C---:B------:R-:W-:Y:S01]  /*00d0*/  LOP3.LUT R9, R8.reuse, 0xfffffffc, RZ, 0xc0, !PT ;  /* 0xfffffffc08097812 */ /* 0x040fe200078ec0ff */
[----:B------:R-:W-:Y:S01]  /*00e0*/  IMAD.SHL.U32 R8, R8, 0x4, RZ ;  /* 0x0000000408087824 */ /* 0x000fe200078e00ff */
[----:B------:R-:W-:-:S03]  /*00f0*/  LOP3.LUT R7, R6, R5, RZ, 0xfc, !PT ;  /* 0x0000000506077212 */ /* 0x000fc600078efcff */
[----:B------:R-:W-:Y:S01]  /*0100*/  IMAD.IADD R10, R4, 0x1, -R9 ;  /* 0x00000001040a7824 */ /* 0x000fe200078e0a09 */
[----:B------:R-:W-:-:S03]  /*0110*/  ISETP.GE.AND P0, PT, R7, 0x4, PT ;  /* 0x000000040700780c */ /* 0x000fc60003f06270 */
[----:B------:R-:W-:Y:S01]  /*0120*/  IMAD R10, R7, 0x4, R10 ;  /* 0x00000004070a7824 */ /* 0x000fe200078e020a */
[----:B------:R-:W-:Y:S01]  /*0130*/  LOP3.LUT R7, R8, 0xfffffff0, RZ, 0xc0, !PT ;  /* 0xfffffff008077812 */ /* 0x000fe200078ec0ff */
[----:B------:R-:W-:Y:S01]  /*0140*/  IMAD.MOV.U32 R8, RZ, RZ, RZ ;  /* 0x000000ffff087224 */ /* 0x000fe200078e00ff */
[----:B------:R-:W-:-:S03]  /*0150*/  ISETP.LT.AND P0, PT, R4, 0x10, !P0 ;  /* 0x000000100400780c */ /* 0x000fc60004701270 */
[----:B------:R-:W-:-:S04]  /*0160*/  IMAD.IADD R7, R10, 0x1, R7 ;  /* 0x000000010a077824 */ /* 0x000fc800078e0207 */
[----:B--2---:R-:W-:-:S06]  /*0170*/  IMAD.WIDE R2, R7, 0x4, R2 ;  /* 0x0000000407027825 */ /* 0x004fcc00078e0202 */
[----:B------:R1:W2:Y:S01]  /*0180*/  @P0 LDG.E.EL R8, desc[UR6][R2.64] ;  /* 0x0000000602080981 */ /* 0x0002a2000c2e1900 */
[----:B------:R-:W3:Y:S01]  /*0190*/  S2UR UR5, SR_CgaCtaId ;  /* 0x00000000000579c3 */ /* 0x000ee20000008800 */
[----:B------:R-:W-:Y:S01]  /*01a0*/  IMAD.SHL.U32 R4, R13, 0x2, RZ ;  /* 0x000000020d047824 */ /* 0x000fe200078e00ff */
[----:B------:R-:W-:Y:S01]  /*01b0*/  UMOV UR4, 0x400 ;  /* 0x0000040000047882 */ /* 0x000fe20000000000 */
[----:B------:R-:W-:-:S03]  /*01c0*/  LOP3.LUT R6, R6, 0x1, R13, 0xf8, !PT ;  /* 0x0000000106067812 */ /* 0x000fc600078ef80d */
[C---:B------:R-:W-:Y:S02]  /*01d0*/  LOP3.LUT R7, R4.reuse, 0x1e, RZ, 0xc0, !PT ;  /* 0x0000001e04077812 */ /* 0x040fe400078ec0ff */
[----:B------:R-:W-:Y:S01]  /*01e0*/  LOP3.LUT R9, R4, 0x3c, RZ, 0xc0, !PT ;  /* 0x0000003c04097812 */ /* 0x000fe200078ec0ff */
[----:B-1----:R-:W1:Y:S01]  /*01f0*/  LDC.64 R2, c[0x0][0x218] ;  /* 0x00008600ff027b82 */ /* 0x002e620000000a00 */
[----:B------:R-:W-:Y:S02]  /*0200*/  LOP3.LUT R4, R5, 0x1e, R4, 0xf8, !PT ;  /* 0x0000001e05047812 */ /* 0x000fe400078ef804 */
[----:B------:R-:W-:Y:S02]  /*0210*/  LOP3.LUT R5, R13, 0x1f, RZ, 0xc0, !PT ;  /* 0x0000001f0d057812 */ /* 0x000fe400078ec0ff */
[----:B------:R-:W-:Y:S01]  /*0220*/  ISETP.GE.AND P0, PT, R6, 0x4, PT ;  /* 0x000000040600780c */ /* 0x000fe20003f06270 */
[----:B---3--:R-:W-:-:S06]  /*0230*/  UPRMT UR4, UR5, 0x654, UR4 ;  /* 0x0000065405047896 */ /* 0x008fcc0008000004 */
[----:B------:R-:W-:Y:S01]  /*0240*/  LEA R7, R7, UR4, 0x1 ;  /* 0x0000000407077c11 */ /* 0x000fe2000f8e08ff */
[----:B------:R-:W-:-:S04]  /*0250*/  VIADD R10, R9, UR4 ;  /* 0x00000004090a7c36 */ /* 0x000fc80008000000 */
[----:B------:R-:W-:Y:S01]  /*0260*/  IMAD R9, R4, 0x4, R7 ;  /* 0x0000000404097824 */ /* 0x000fe200078e0207 */
[----:B------:R-:W-:Y:S01]  /*0270*/  SHF.R.U32.HI R7, RZ, 0x1, R13 ;  /* 0x00000001ff077819 */ /* 0x000fe2000001160d */
[----:B------:R-:W-:Y:S02]  /*0280*/  IMAD R10, R5, 0x4, R10 ;  /* 0x00000004050a7824 */ /* 0x000fe400078e020a */
[----:B------:R-:W3:Y:S01]  /*0290*/  LDC.64 R4, c[0x0][0x220] ;  /* 0x00008800ff047b82 */ /* 0x000ee20000000a00 */
[----:B------:R-:W-:-:S04]  /*02a0*/  SGXT.U32 R7, R7, 0x4 ;  /* 0x000000040707781a */ /* 0x000fc80000000000 */
[----:B------:R-:W-:-:S04]  /*02b0*/  LOP3.LUT R7, R0, R7, RZ, 0xfc, !PT ;  /* 0x0000000700077212 */ /* 0x000fc800078efcff */
[C---:B------:R-:W-:Y:S01]  /*02c0*/  ISETP.LT.AND P0, PT, R7.reuse, 0x10, !P0 ;  /* 0x000000100700780c */ /* 0x040fe20004701270 */
[----:B------:R-:W-:-:S04]  /*02d0*/  IMAD R7, R7, 0x4, R6 ;  /* 0x0000000407077824 */ /* 0x000fc800078e0206 */
[----:B-1----:R-:W-:-:S04]  /*02e0*/  IMAD.WIDE R2, R7, 0x4, R2 ;  /* 0x0000000407027825 */ /* 0x002fc800078e0202 */
[----:B---3--:R-:W-:Y:S01]  /*02f0*/  IMAD.WIDE R4, R7, 0x4, R4 ;  /* 0x0000000407047825 */ /* 0x008fe200078e0204 */
[----:B--2---:R-:W-:Y:S01]  /*0300*/  STS [R9], R8 ;  /* 0x0000000809007388 */ /* 0x004fe20000000800 */
[----:B------:R-:W-:Y:S06]  /*0310*/  BAR.SYNC.DEFER_BLOCKING 0x0 ;  /* 0x0000000000007b1d */ /* 0x000fec0000010000 */
[----:B------:R-:W1:Y:S04]  /*0320*/  LDS R11, [R10] ;  /* 0x000000000a0b7984 */ /* 0x000e680000000800 */
[----:B-1----:R1:W-:Y:S01]  /*0330*/  @P0 STG.E desc[UR6][R2.64], R11 ;  /* 0x0000000b02000986 */ /* 0x0023e2000c101906 */
[----:B------:R-:W-:Y:S05]  /*0340*/  @!P0 EXIT ;  /* 0x000000000000894d */ /* 0x000fea0003800000 */
[----:B------:R-:W-:Y:S01]  /*0350*/  STG.E desc[UR6][R4.64], R11 ;  /* 0x0000000b04007986 */ /* 0x000fe2000c101906 */
[----:B------:R-:W-:Y:S05]  /*0360*/  EXIT ;  /* 0x000000000000794d */ /* 0x000fea0003800000 */
.L_x_0:
[----:B------:R-:W-:-:S00]  /*0370*/  BRA `(.L_x_0) ;  /* 0xfffffffc00fc7947 */ /* 0x000fc0000383ffff */
[----:B------:R-:W-:-:S00]  /*0380*/  NOP ;  /* 0x0000000000007918 */ /* 0x000fc00000000000 */
[----:B------:R-:W-:-:S00]  /*0390*/  NOP ;  /* 0x0000000000007918 */ /* 0x000fc00000000000 */
[----:B------:R-:W-:-:S00]  /*03a0*/  NOP ;  /* 0x0000000000007918 */ /* 0x000fc00000000000 */
[----:B------:R-:W-:-:S00]  /*03b0*/  NOP ;  /* 0x0000000000007918 */ /* 0x000fc00000000000 */
[----:B------:R-:W-:-:S00]  /*03c0*/  NOP ;  /* 0x0000000000007918 */ /* 0x000fc00000000000 */
[----:B------:R-:W-:-:S00]  /*03d0*/  NOP ;  /* 0x0000000000007918 */ /* 0x000fc00000000000 */
[----:B------:R-:W-:-:S00]  /*03e0*/  NOP ;  /* 0x0000000000007918 */ /* 0x000fc00000000000 */
[----:B------:R-:W-:-:S00]  /*03f0*/  NOP ;  /* 0x0000000000007918 */ /* 0x000fc00000000000 */
.L_x_1:


//--------------------- .nv.shared.triton_poi_fused_clone_0 --------------------------
	.section	.nv.shared.triton_poi_fused_clone_0,"aw",@nobits
	.sectionflags	@""
	.align	16
	.zero		1024


//--------------------- .nv.constant0.triton_poi_fused_clone_0 --------------------------
	.section	.nv.constant0.triton_poi_fused_clone_0,"a",@progbits
	.sectionflags	@""
	.align	4
.nv.constant0.triton_poi_fused_clone_0:
	.zero		560
